	.headerflags	@"EF_CUDA_TEXMODE_UNIFIED EF_CUDA_64BIT_ADDRESS EF_CUDA_ACCELERATORS EF_CUDA_SM90 EF_CUDA_VIRTUAL_SM(EF_CUDA_SM90)"
	.elftype	@"ET_EXEC"


//--------------------- .nv.info                  --------------------------
	.section	.nv.info,"",@"SHT_CUDA_INFO"
	.align	4


	//----- nvinfo : EIATTR_REGCOUNT
	.align		4
        /*0000*/ 	.byte	0x04, 0x2f
        /*0002*/ 	.short	(.L_3 - .L_2)
	.align		4
.L_2:
        /*0004*/ 	.word	index@(triton_poi_fused__native_batch_norm_legit_no_training_convolution_relu_8)
        /*0008*/ 	.word	0x00000013


	//----- nvinfo : EIATTR_MIN_STACK_SIZE
	.align		4
.L_3:
        /*000c*/ 	.byte	0x04, 0x12
        /*000e*/ 	.short	(.L_5 - .L_4)
	.align		4
.L_4:
        /*0010*/ 	.word	index@(triton_poi_fused__native_batch_norm_legit_no_training_convolution_relu_8)
        /*0014*/ 	.word	0x00000000


	//----- nvinfo : EIATTR_FRAME_SIZE
	.align		4
.L_5:
        /*0018*/ 	.byte	0x04, 0x11
        /*001a*/ 	.short	(.L_7 - .L_6)
	.align		4
.L_6:
        /*001c*/ 	.word	index@(triton_poi_fused__native_batch_norm_legit_no_training_convolution_relu_8)
        /*0020*/ 	.word	0x00000000


	//----- nvinfo : EIATTR_MIN_STACK_SIZE
	.align		4
.L_7:
        /*0024*/ 	.byte	0x04, 0x12
        /*0026*/ 	.short	(.L_9 - .L_8)
	.align		4
.L_8:
        /*0028*/ 	.word	index@(triton_poi_fused__native_batch_norm_legit_no_training_convolution_relu_8)
        /*002c*/ 	.word	0x00000000
.L_9:


//--------------------- .nv.info.triton_poi_fused__native_batch_norm_legit_no_training_convolution_relu_8 --------------------------
	.section	.nv.info.triton_poi_fused__native_batch_norm_legit_no_training_convolution_relu_8,"",@"SHT_CUDA_INFO"
	.sectionflags	@""
	.align	4


	//----- nvinfo : EIATTR_CUDA_API_VERSION
	.align		4
        /*0000*/ 	.byte	0x04, 0x37
        /*0002*/ 	.short	(.L_11 - .L_10)
.L_10:
        /*0004*/ 	.word	0x0000007c


	//----- nvinfo : EIATTR_KPARAM_INFO
	.align		4
.L_11:
        /*0008*/ 	.byte	0x04, 0x17
        /*000a*/ 	.short	(.L_13 - .L_12)
.L_12:
        /*000c*/ 	.word	0x00000000
        /*0010*/ 	.short	0x0007
        /*0012*/ 	.short	0x0038
        /*0014*/ 	.byte	0x00, 0xf0, 0x11, 0x00


	//----- nvinfo : EIATTR_KPARAM_INFO
	.align		4
.L_13:
        /*0018*/ 	.byte	0x04, 0x17
        /*001a*/ 	.short	(.L_15 - .L_14)
.L_14:
        /*001c*/ 	.word	0x00000000
        /*0020*/ 	.short	0x0006
        /*0022*/ 	.short	0x0030
        /*0024*/ 	.byte	0x00, 0xf4, 0x21, 0x00


	//----- nvinfo : EIATTR_KPARAM_INFO
	.align		4
.L_15:
        /*0028*/ 	.byte	0x04, 0x17
        /*002a*/ 	.short	(.L_17 - .L_16)
.L_16:
        /*002c*/ 	.word	0x00000000
        /*0030*/ 	.short	0x0005
        /*0032*/ 	.short	0x0028
        /*0034*/ 	.byte	0x00, 0xf4, 0x21, 0x00


	//----- nvinfo : EIATTR_KPARAM_INFO
	.align		4
.L_17:
        /*0038*/ 	.byte	0x04, 0x17
        /*003a*/ 	.short	(.L_19 - .L_18)
.L_18:
        /*003c*/ 	.word	0x00000000
        /*0040*/ 	.short	0x0004
        /*0042*/ 	.short	0x0020
        /*0044*/ 	.byte	0x00, 0xf4, 0x21, 0x00


	//----- nvinfo : EIATTR_KPARAM_INFO
	.align		4
.L_19:
        /*0048*/ 	.byte	0x04, 0x17
        /*004a*/ 	.short	(.L_21 - .L_20)
.L_20:
        /*004c*/ 	.word	0x00000000
        /*0050*/ 	.short	0x0003
        /*0052*/ 	.short	0x0018
        /*0054*/ 	.byte	0x00, 0xf4, 0x21, 0x00


	//----- nvinfo : EIATTR_KPARAM_INFO
	.align		4
.L_21:
        /*0058*/ 	.byte	0x04, 0x17
        /*005a*/ 	.short	(.L_23 - .L_22)
.L_22:
        /*005c*/ 	.word	0x00000000
        /*0060*/ 	.short	0x0002
        /*0062*/ 	.short	0x0010
        /*0064*/ 	.byte	0x00, 0xf4, 0x21, 0x00


	//----- nvinfo : EIATTR_KPARAM_INFO
	.align		4
.L_23:
        /*0068*/ 	.byte	0x04, 0x17
        /*006a*/ 	.short	(.L_25 - .L_24)
.L_24:
        /*006c*/ 	.word	0x00000000
        /*0070*/ 	.short	0x0001
        /*0072*/ 	.short	0x0008
        /*0074*/ 	.byte	0x00, 0xf4, 0x21, 0x00


	//----- nvinfo : EIATTR_KPARAM_INFO
	.align		4
.L_25:
        /*0078*/ 	.byte	0x04, 0x17
        /*007a*/ 	.short	(.L_27 - .L_26)
.L_26:
        /*007c*/ 	.word	0x00000000
        /*0080*/ 	.short	0x0000
        /*0082*/ 	.short	0x0000
        /*0084*/ 	.byte	0x00, 0xf4, 0x21, 0x00


	//----- nvinfo : EIATTR_SPARSE_MMA_MASK
	.align		4
.L_27:
        /*0088*/ 	.byte	0x03, 0x50
        /*008a*/ 	.short	0x0000


	//----- nvinfo : EIATTR_MAXREG_COUNT
	.align		4
        /*008c*/ 	.byte	0x03, 0x1b
        /*008e*/ 	.short	0x00ff


	//----- nvinfo : EIATTR_EXIT_INSTR_OFFSETS
	.align		4
        /*0090*/ 	.byte	0x04, 0x1c
        /*0092*/ 	.short	(.L_29 - .L_28)


	//   ....[0]....
.L_28:
        /*0094*/ 	.word	0x00000350


	//----- nvinfo : EIATTR_REQNTID
	.align		4
.L_29:
        /*0098*/ 	.byte	0x04, 0x10
        /*009a*/ 	.short	(.L_31 - .L_30)
.L_30:
        /*009c*/ 	.word	0x00000080
        /*00a0*/ 	.word	0x00000001
        /*00a4*/ 	.word	0x00000001


	//----- nvinfo : EIATTR_CBANK_PARAM_SIZE
	.align		4
.L_31:
        /*00a8*/ 	.byte	0x03, 0x19
        /*00aa*/ 	.short	0x003c


	//----- nvinfo : EIATTR_PARAM_CBANK
	.align		4
        /*00ac*/ 	.byte	0x04, 0x0a
        /*00ae*/ 	.short	(.L_33 - .L_32)
	.align		4
.L_32:
        /*00b0*/ 	.word	index@(.nv.constant0.triton_poi_fused__native_batch_norm_legit_no_training_convolution_relu_8)
        /*00b4*/ 	.short	0x0210
        /*00b6*/ 	.short	0x003c


	//----- nvinfo : EIATTR_SW_WAR
	.align		4
.L_33:
        /*00b8*/ 	.byte	0x04, 0x36
        /*00ba*/ 	.short	(.L_35 - .L_34)
.L_34:
        /*00bc*/ 	.word	0x00000008
.L_35:


//--------------------- .nv.callgraph             --------------------------
	.section	.nv.callgraph,"",@"SHT_CUDA_CALLGRAPH"
	.align	4
	.sectionentsize	8
	.align		4
        /*0000*/ 	.word	0x00000000
	.align		4
        /*0004*/ 	.word	0xffffffff
	.align		4
        /*0008*/ 	.word	0x00000000
	.align		4
        /*000c*/ 	.word	0xfffffffe
	.align		4
        /*0010*/ 	.word	0x00000000
	.align		4
        /*0014*/ 	.word	0xfffffffd
	.align		4
        /*0018*/ 	.word	0x00000000
	.align		4
        /*001c*/ 	.word	0xfffffffc


//--------------------- .nv.constant4             --------------------------
	.section	.nv.constant4,"a",@progbits
	.align	8
	.align		8
.nv.constant4:
        /*0000*/ 	.dword	_$_str
	.align		8
        /*0008*/ 	.dword	_$_str_$_2


//--------------------- .text.triton_poi_fused__native_batch_norm_legit_no_training_convolution_relu_8 --------------------------
	.section	.text.triton_poi_fused__native_batch_norm_legit_no_training_convolution_relu_8,"ax",@progbits
	.align	128
        .global         triton_poi_fused__native_batch_norm_legit_no_training_convolution_relu_8
        .type           triton_poi_fused__native_batch_norm_legit_no_training_convolution_relu_8,@function
        .size           triton_poi_fused__native_batch_norm_legit_no_training_convolution_relu_8,(.L_x_1 - triton_poi_fused__native_batch_norm_legit_no_training_convolution_relu_8)
        .other          triton_poi_fused__native_batch_norm_legit_no_training_convolution_relu_8,@"STO_CUDA_ENTRY STV_DEFAULT"
triton_poi_fused__native_batch_norm_legit_no_training_convolution_relu_8:
.text.triton_poi_fused__native_batch_norm_legit_no_training_convolution_relu_8:
[----:B------:R-:W-:Y:S01]  /*0000*/  LDC R1, c[0x0][0x28] ;  /* 0x00000a00ff017b82 */ /* 0x000fe20000000800 */
[----:B------:R-:W1:Y:S07]  /*0010*/  S2R R0, SR_TID.X ;  /* 0x0000000000007919 */ /* 0x000e6e0000002100 */
[----:B------:R-:W2:Y:S01]  /*0020*/  LDC.64 R10, c[0x0][0x228] ;  /* 0x00008a00ff0a7b82 */ /* 0x000ea20000000a00 */
[----:B------:R-:W-:Y:S01]  /*0030*/  ULDC.64 UR4, c[0x0][0x208] ;  /* 0x0000820000047ab9 */ /* 0x000fe20000000a00 */
[----:B------:R-:W3:Y:S06]  /*0040*/  S2R R3, SR_CTAID.X ;  /* 0x0000000000037919 */ /* 0x000eec0000002500 */
[----:B------:R-:W4:Y:S08]  /*0050*/  LDC.64 R6, c[0x0][0x218] ;  /* 0x00008600ff067b82 */ /* 0x000f300000000a00 */
[----:B------:R-:W5:Y:S08]  /*0060*/  LDC.64 R8, c[0x0][0x220] ;  /* 0x00008800ff087b82 */ /* 0x000f700000000a00 */
[----:B------:R-:W5:Y:S01]  /*0070*/  LDC.64 R12, c[0x0][0x230] ;  /* 0x00008c00ff0c7b82 */ /* 0x000f620000000a00 */
[----:B-1----:R-:W-:-:S07]  /*0080*/  LOP3.LUT R0, R0, 0x7f, RZ, 0xc0, !PT ;  /* 0x0000007f00007812 */ /* 0x002fce00078ec0ff */
[----:B------:R-:W1:Y:S01]  /*0090*/  LDC.64 R4, c[0x0][0x238] ;  /* 0x00008e00ff047b82 */ /* 0x000e620000000a00 */
[----:B---3--:R-:W-:Y:S02]  /*00a0*/  SHF.R.S32.HI R2, RZ, 0x18, R3 ;  /* 0x00000018ff027819 */ /* 0x008fe40000011403 */
[----:B------:R-:W-:Y:S02]  /*00b0*/  LEA R0, R3, R0, 0x7 ;  /* 0x0000000003007211 */ /* 0x000fe400078e38ff */
[----:B------:R-:W-:-:S04]  /*00c0*/  SGXT R3, R2, 0x1 ;  /* 0x000000010203781a */ /* 0x000fc80000000200 */
[----:B------:R-:W-:-:S04]  /*00d0*/  LEA.HI R3, R3, R0, RZ, 0x4 ;  /* 0x0000000003037211 */ /* 0x000fc800078f20ff */
[--C-:B------:R-:W-:Y:S02]  /*00e0*/  SHF.R.S32.HI R2, RZ, 0x4, R3.reuse ;  /* 0x00000004ff027819 */ /* 0x100fe40000011403 */
[----:B------:R-:W-:-:S04]  /*00f0*/  SHF.R.S32.HI R3, RZ, 0x1f, R3 ;  /* 0x0000001fff037819 */ /* 0x000fc80000011403 */
[----:B------:R-:W-:-:S04]  /*0100*/  LEA.HI R3, R3, R2, RZ, 0x9 ;  /* 0x0000000203037211 */ /* 0x000fc800078f48ff */
[----:B------:R-:W-:-:S04]  /*0110*/  LOP3.LUT R3, R3, 0xfffffe00, RZ, 0xc0, !PT ;  /* 0xfffffe0003037812 */ /* 0x000fc800078ec0ff */
[----:B------:R-:W-:Y:S02]  /*0120*/  IADD3 R15, R2, -R3, RZ ;  /* 0x80000003020f7210 */ /* 0x000fe40007ffe0ff */
[----:B------:R-:W3:Y:S03]  /*0130*/  LDC.64 R2, c[0x0][0x210] ;  /* 0x00008400ff027b82 */ /* 0x000ee60000000a00 */
[----:B--2---:R-:W-:-:S05]  /*0140*/  IMAD.WIDE R10, R15, 0x4, R10 ;  /* 0x000000040f0a7825 */ /* 0x004fca00078e020a */
[----:B------:R2:W2:Y:S01]  /*0150*/  LDG.E.EL R16, desc[UR4][R10.64] ;  /* 0x000000040a107981 */ /* 0x0004a2000c2e1900 */
[----:B----4-:R-:W-:-:S04]  /*0160*/  IMAD.WIDE R6, R15, 0x4, R6 ;  /* 0x000000040f067825 */ /* 0x010fc800078e0206 */
[C---:B-----5:R-:W-:Y:S02]  /*0170*/  IMAD.WIDE R8, R15.reuse, 0x4, R8 ;  /* 0x000000040f087825 */ /* 0x060fe400078e0208 */
[----:B------:R4:W5:Y:S02]  /*0180*/  LDG.E.EL R7, desc[UR4][R6.64] ;  /* 0x0000000406077981 */ /* 0x000964000c2e1900 */
[----:B---3--:R-:W-:Y:S02]  /*0190*/  IMAD.WIDE R2, R0, 0x4, R2 ;  /* 0x0000000400027825 */ /* 0x008fe400078e0202 */
[----:B------:R-:W3:Y:S04]  /*01a0*/  LDG.E.EL R8, desc[UR4][R8.64] ;  /* 0x0000000408087981 */ /* 0x000ee8000c2e1900 */
[----:B------:R-:W5:Y:S01]  /*01b0*/  LDG.E R14, desc[UR4][R2.64] ;  /* 0x00000004020e7981 */ /* 0x000f62000c1e1900 */
[----:B0-2---:R-:W-:-:S04]  /*01c0*/  IMAD.WIDE R10, R15, 0x4, R12 ;  /* 0x000000040f0a7825 */ /* 0x005fc800078e020c */
[----:B-1----:R-:W-:Y:S02]  /*01d0*/  IMAD.WIDE R12, R15, 0x4, R4 ;  /* 0x000000040f0c7825 */ /* 0x002fe400078e0204 */
[----:B------:R-:W2:Y:S01]  /*01e0*/  LDG.E.EL R10, desc[UR4][R10.64] ;  /* 0x000000040a0a7981 */ /* 0x000ea2000c2e1900 */
[----:B----4-:R-:W-:Y:S01]  /*01f0*/  HFMA2.MMA R6, -RZ, RZ, 1.625, 0 ;  /* 0x3e800000ff067435 */ /* 0x010fe200000001ff */
[----:B------:R-:W0:Y:S02]  /*0200*/  LDC.64 R4, c[0x0][0x240] ;  /* 0x00009000ff047b82 */ /* 0x000e240000000a00 */
[----:B------:R-:W2:Y:S01]  /*0210*/  LDG.E.EL R13, desc[UR4][R12.64] ;  /* 0x000000040c0d7981 */ /* 0x000ea2000c2e1900 */
[----:B0-----:R-:W-:-:S04]  /*0220*/  IMAD.WIDE R4, R0, 0x4, R4 ;  /* 0x0000000400047825 */ /* 0x001fc800078e0204 */
[----:B------:R-:W-:-:S04]  /*0230*/  FADD R16, R16, 9.9999997473787516356e-06 ;  /* 0x3727c5ac10107421 */ /* 0x000fc80000000000 */
[----:B------:R-:W0:Y:S02]  /*0240*/  MUFU.SQRT R15, R16 ;  /* 0x00000010000f7308 */ /* 0x000e240000002000 */
[C---:B0-----:R-:W-:Y:S02]  /*0250*/  FSETP.GT.AND P0, PT, R15.reuse, 8.50705917302346158658e+37, PT ;  /* 0x7e8000000f00780b */ /* 0x041fe40003f04000 */
[----:B------:R-:W-:-:S11]  /*0260*/  FSETP.GEU.AND P1, PT, R15, 1.175494350822287508e-38, PT ;  /* 0x008000000f00780b */ /* 0x000fd60003f2e000 */
[----:B------:R-:W-:-:S04]  /*0270*/  @P0 FMUL R15, R15, 0.25 ;  /* 0x3e8000000f0f0820 */ /* 0x000fc80000400000 */
[----:B------:R-:W-:-:S06]  /*0280*/  @!P1 FMUL R15, R15, 16777216 ;  /* 0x4b8000000f0f9820 */ /* 0x000fcc0000400000 */
[----:B------:R-:W0:Y:S01]  /*0290*/  MUFU.RCP R15, R15 ;  /* 0x0000000f000f7308 */ /* 0x000e220000001000 */
[----:B------:R-:W-:Y:S01]  /*02a0*/  FSEL R6, R6, 1, P0 ;  /* 0x3f80000006067808 */ /* 0x000fe20000000000 */
[----:B-----5:R-:W-:-:S04]  /*02b0*/  FADD R7, R14, R7 ;  /* 0x000000070e077221 */ /* 0x020fc80000000000 */
[----:B------:R-:W-:Y:S01]  /*02c0*/  @!P1 FMUL R6, R6, 16777216 ;  /* 0x4b80000006069820 */ /* 0x000fe20000400000 */
[----:B---3--:R-:W-:-:S03]  /*02d0*/  FADD R8, -R8, R7 ;  /* 0x0000000708087221 */ /* 0x008fc60000000100 */
[----:B0-----:R-:W-:-:S04]  /*02e0*/  FMUL R9, R15, R6 ;  /* 0x000000060f097220 */ /* 0x001fc80000400000 */
[----:B------:R-:W-:-:S04]  /*02f0*/  FMUL R8, R8, R9 ;  /* 0x0000000908087220 */ /* 0x000fc80000400000 */
[----:B--2---:R-:W-:-:S05]  /*0300*/  FFMA R8, R10, R8, R13 ;  /* 0x000000080a087223 */ /* 0x004fca000000000d */
[----:B------:R-:W-:-:S04]  /*0310*/  FSETP.GEU.AND P0, PT, R8, RZ, PT ;  /* 0x000000ff0800720b */ /* 0x000fc80003f0e000 */
[----:B------:R-:W-:Y:S01]  /*0320*/  FSEL R9, R8, RZ, P0 ;  /* 0x000000ff08097208 */ /* 0x000fe20000000000 */
[----:B------:R-:W-:Y:S04]  /*0330*/  STG.E desc[UR4][R2.64], R7 ;  /* 0x0000000702007986 */ /* 0x000fe8000c101904 */
[----:B------:R-:W-:Y:S01]  /*0340*/  STG.E desc[UR4][R4.64], R9 ;  /* 0x0000000904007986 */ /* 0x000fe2000c101904 */
[----:B------:R-:W-:Y:S05]  /*0350*/  EXIT ;  /* 0x000000000000794d */ /* 0x000fea0003800000 */
.L_x_0:
[----:B------:R-:W-:-:S00]  /*0360*/  BRA `(.L_x_0) ;  /* 0xfffffffc00fc7947 */ /* 0x000fc0000383ffff */
[----:B------:R-:W-:-:S00]  /*0370*/  NOP ;  /* 0x0000000000007918 */ /* 0x000fc00000000000 */
        /* <DEDUP_REMOVED lines=8> */
.L_x_1:


//--------------------- .nv.global.init           --------------------------
	.section	.nv.global.init,"aw",@progbits
.nv.global.init:
	.type		_$_str,@object
	.size		_$_str,(_$_str_$_2 - _$_str)
_$_str:
        /*0000*/ 	.byte	0x5f, 0x5f, 0x43, 0x55, 0x44, 0x41, 0x5f, 0x46, 0x54, 0x5a, 0x00
	.type		_$_str_$_2,@object
	.size		_$_str_$_2,(.L_1 - _$_str_$_2)
_$_str_$_2:
        /*000b*/ 	.byte	0x5f, 0x5f, 0x43, 0x55, 0x44, 0x41, 0x5f, 0x50, 0x52, 0x45, 0x43, 0x5f, 0x53, 0x51, 0x52, 0x54
        /*001b*/ 	.byte	0x00
.L_1:


//--------------------- .nv.constant0.triton_poi_fused__native_batch_norm_legit_no_training_convolution_relu_8 --------------------------
	.section	.nv.constant0.triton_poi_fused__native_batch_norm_legit_no_training_convolution_relu_8,"a",@progbits
	.sectionflags	@""
	.align	4
.nv.constant0.triton_poi_fused__native_batch_norm_legit_no_training_convolution_relu_8:
	.zero		588
